//
// Generated by NVIDIA NVVM Compiler
//
// Compiler Build ID: CL-36424714
// Cuda compilation tools, release 13.0, V13.0.88
// Based on NVVM 20.0.0
//

.version 9.0
.target sm_100
.address_size 64

	// .globl	_Z5saxpyPli

.visible .entry _Z5saxpyPli(
	.param .u64 .ptr .align 1 _Z5saxpyPli_param_0,
	.param .u32 _Z5saxpyPli_param_1
)
{
	.reg .b32 	%r<7>;
	.reg .b64 	%rd<6>;

	ld.param.u64 	%rd1, [_Z5saxpyPli_param_0];
	ld.param.u32 	%r1, [_Z5saxpyPli_param_1];
	cvta.to.global.u64 	%rd2, %rd1;
	mov.u32 	%r2, %tid.x;
	mov.u32 	%r3, %ctaid.x;
	mov.u32 	%r4, %ntid.x;
	mad.lo.s32 	%r5, %r3, %r4, %r2;
	mad.lo.s32 	%r6, %r1, %r2, %r3;
	cvt.u64.u32 	%rd3, %r6;
	mul.wide.s32 	%rd4, %r5, 8;
	add.s64 	%rd5, %rd2, %rd4;
	st.global.u64 	[%rd5], %rd3;
	ret;

}


// ===== COMPILED SASS (sm_100) =====

	.target	sm_100

	.elftype	@"ET_EXEC"


//--------------------- .note.nv.tkinfo           --------------------------
	.section	.note.nv.tkinfo,"",@"SHT_NOTE"
	.sectionflags	@"SHF_NOTE_NV_TKINFO"
	.tkinfo
        /*0018*/ 	.word	0x00000002
        /*0030*/ 	.string	""
        /*0030*/ 	.string	"ptxas"
        /*0030*/ 	.string	"Cuda compilation tools, release 13.0, V13.0.88"
        /*0030*/ 	.string	"Build cuda_13.0.r13.0/compiler.36424714_0"
        /*0030*/ 	.string	"-arch sm_100 -m 64 "



//--------------------- .note.nv.cuinfo           --------------------------
	.section	.note.nv.cuinfo,"",@"SHT_NOTE"
	.sectionflags	@"SHF_NOTE_NV_CUINFO"
        /*0018*/ 	.short	0x0002
        /*001a*/ 	.short	0x0064
        /*001c*/ 	.short	0x0082
	.zero		2


//--------------------- .nv.info                  --------------------------
	.section	.nv.info,"",@"SHT_CUDA_INFO"
	.align	4


	//----- nvinfo : EIATTR_REGCOUNT
	.align		4
        /*0000*/ 	.byte	0x04, 0x2f
        /*0002*/ 	.short	(.L_1 - .L_0)
	.align		4
.L_0:
        /*0004*/ 	.word	index@(_Z5saxpyPli)
        /*0008*/ 	.word	0x0000000a


	//----- nvinfo : EIATTR_FRAME_SIZE
	.align		4
.L_1:
        /*000c*/ 	.byte	0x04, 0x11
        /*000e*/ 	.short	(.L_3 - .L_2)
	.align		4
.L_2:
        /*0010*/ 	.word	index@(_Z5saxpyPli)
        /*0014*/ 	.word	0x00000000


	//----- nvinfo : EIATTR_MIN_STACK_SIZE
	.align		4
.L_3:
        /*0018*/ 	.byte	0x04, 0x12
        /*001a*/ 	.short	(.L_5 - .L_4)
	.align		4
.L_4:
        /*001c*/ 	.word	index@(_Z5saxpyPli)
        /*0020*/ 	.word	0x00000000
.L_5:


//--------------------- .nv.compat                --------------------------
	.section	.nv.compat,"",@"SHT_CUDA_COMPAT_INFO"
	.align	4
        /*0000*/ 	.byte	0x02, 0x09, 0x00, 0x00, 0x02, 0x02, 0x01, 0x00, 0x02, 0x05, 0x05, 0x00, 0x03, 0x07, 0x01, 0x01
        /*0010*/ 	.byte	0x02, 0x03, 0x00, 0x00, 0x02, 0x06, 0x01, 0x00, 0x04, 0x0b, 0x08, 0x00, 0x09, 0x00, 0x00, 0x00
        /*0020*/ 	.byte	0x00, 0x00, 0x00, 0x00


//--------------------- .nv.info._Z5saxpyPli      --------------------------
	.section	.nv.info._Z5saxpyPli,"",@"SHT_CUDA_INFO"
	.sectionflags	@""
	.align	4


	//----- nvinfo : EIATTR_CUDA_API_VERSION
	.align		4
        /*0000*/ 	.byte	0x04, 0x37
        /*0002*/ 	.short	(.L_7 - .L_6)
.L_6:
        /*0004*/ 	.word	0x00000082


	//----- nvinfo : EIATTR_KPARAM_INFO
	.align		4
.L_7:
        /*0008*/ 	.byte	0x04, 0x17
        /*000a*/ 	.short	(.L_9 - .L_8)
.L_8:
        /*000c*/ 	.word	0x00000000
        /*0010*/ 	.short	0x0001
        /*0012*/ 	.short	0x0008
        /*0014*/ 	.byte	0x00, 0xf0, 0x11, 0x00


	//----- nvinfo : EIATTR_KPARAM_INFO
	.align		4
.L_9:
        /*0018*/ 	.byte	0x04, 0x17
        /*001a*/ 	.short	(.L_11 - .L_10)
.L_10:
        /*001c*/ 	.word	0x00000000
        /*0020*/ 	.short	0x0000
        /*0022*/ 	.short	0x0000
        /*0024*/ 	.byte	0x00, 0xf5, 0x21, 0x00


	//----- nvinfo : EIATTR_SPARSE_MMA_MASK
	.align		4
.L_11:
        /*0028*/ 	.byte	0x03, 0x50
        /*002a*/ 	.short	0x0000


	//----- nvinfo : EIATTR_MAXREG_COUNT
	.align		4
        /*002c*/ 	.byte	0x03, 0x1b
        /*002e*/ 	.short	0x00ff


	//----- nvinfo : EIATTR_MERCURY_ISA_VERSION
	.align		4
        /*0030*/ 	.byte	0x03, 0x5f
        /*0032*/ 	.short	0x0101


	//----- nvinfo : EIATTR_VRC_CTA_INIT_COUNT
	.align		4
        /*0034*/ 	.byte	0x02, 0x4a
	.zero		1
	.zero		1


	//----- nvinfo : EIATTR_EXIT_INSTR_OFFSETS
	.align		4
        /*0038*/ 	.byte	0x04, 0x1c
        /*003a*/ 	.short	(.L_13 - .L_12)


	//   ....[0]....
.L_12:
        /*003c*/ 	.word	0x000000c0


	//----- nvinfo : EIATTR_CBANK_PARAM_SIZE
	.align		4
.L_13:
        /*0040*/ 	.byte	0x03, 0x19
        /*0042*/ 	.short	0x000c


	//----- nvinfo : EIATTR_PARAM_CBANK
	.align		4
        /*0044*/ 	.byte	0x04, 0x0a
        /*0046*/ 	.short	(.L_15 - .L_14)
	.align		4
.L_14:
        /*0048*/ 	.word	index@(.nv.constant0._Z5saxpyPli)
        /*004c*/ 	.short	0x0380
        /*004e*/ 	.short	0x000c


	//----- nvinfo : EIATTR_SW_WAR
	.align		4
.L_15:
        /*0050*/ 	.byte	0x04, 0x36
        /*0052*/ 	.short	(.L_17 - .L_16)
.L_16:
        /*0054*/ 	.word	0x00000008
.L_17:


//--------------------- .nv.callgraph             --------------------------
	.section	.nv.callgraph,"",@"SHT_CUDA_CALLGRAPH"
	.align	4
	.sectionentsize	8
	.align		4
        /*0000*/ 	.word	0x00000000
	.align		4
        /*0004*/ 	.word	0xffffffff
	.align		4
        /*0008*/ 	.word	0x00000000
	.align		4
        /*000c*/ 	.word	0xfffffffe
	.align		4
        /*0010*/ 	.word	0x00000000
	.align		4
        /*0014*/ 	.word	0xfffffffd
	.align		4
        /*0018*/ 	.word	0x00000000
	.align		4
        /*001c*/ 	.word	0xfffffffc


//--------------------- .text._Z5saxpyPli         --------------------------
	.section	.text._Z5saxpyPli,"ax",@progbits
	.align	128
        .global         _Z5saxpyPli
        .type           _Z5saxpyPli,@function
        .size           _Z5saxpyPli,(.L_x_1 - _Z5saxpyPli)
        .other          _Z5saxpyPli,@"STO_CUDA_ENTRY STV_DEFAULT"
_Z5saxpyPli:
.text._Z5saxpyPli:
[----:B------:R-:W-:Y:S01]  /*0000*/  LDC R1, c[0x0][0x37c] ;  /* 0x0000df00ff017b82 */ /* 0x000fe20000000800 */
[----:B------:R-:W0:Y:S07]  /*0010*/  S2R R2, SR_TID.X ;  /* 0x0000000000027919 */ /* 0x000e2e0000002100 */
[----:B------:R-:W0:Y:S01]  /*0020*/  S2UR UR6, SR_CTAID.X ;  /* 0x00000000000679c3 */ /* 0x000e220000002500 */
[----:B------:R-:W1:Y:S07]  /*0030*/  LDCU.64 UR4, c[0x0][0x358] ;  /* 0x00006b00ff0477ac */ /* 0x000e6e0008000a00 */
[----:B------:R-:W0:Y:S08]  /*0040*/  LDC R3, c[0x0][0x360] ;  /* 0x0000d800ff037b82 */ /* 0x000e300000000800 */
[----:B------:R-:W2:Y:S08]  /*0050*/  LDC.64 R4, c[0x0][0x380] ;  /* 0x0000e000ff047b82 */ /* 0x000eb00000000a00 */
[----:B------:R-:W3:Y:S01]  /*0060*/  LDC R7, c[0x0][0x388] ;  /* 0x0000e200ff077b82 */ /* 0x000ee20000000800 */
[----:B0-----:R-:W-:-:S04]  /*0070*/  IMAD R3, R3, UR6, R2 ;  /* 0x0000000603037c24 */ /* 0x001fc8000f8e0202 */
[----:B--2---:R-:W-:-:S04]  /*0080*/  IMAD.WIDE R4, R3, 0x8, R4 ;  /* 0x0000000803047825 */ /* 0x004fc800078e0204 */
[----:B------:R-:W-:Y:S02]  /*0090*/  HFMA2 R3, -RZ, RZ, 0, 0 ;  /* 0x00000000ff037431 */ /* 0x000fe400000001ff */
[----:B---3--:R-:W-:-:S05]  /*00a0*/  IMAD R2, R2, R7, UR6 ;  /* 0x0000000602027e24 */ /* 0x008fca000f8e0207 */
[----:B-1----:R-:W-:Y:S01]  /*00b0*/  STG.E.64 desc[UR4][R4.64], R2 ;  /* 0x0000000204007986 */ /* 0x002fe2000c101b04 */
[----:B------:R-:W-:Y:S05]  /*00c0*/  EXIT ;  /* 0x000000000000794d */ /* 0x000fea0003800000 */
.L_x_0:
[----:B------:R-:W-:-:S00]  /*00d0*/  BRA `(.L_x_0) ;  /* 0xfffffffc00fc7947 */ /* 0x000fc0000383ffff */
[----:B------:R-:W-:-:S00]  /*00e0*/  NOP ;  /* 0x0000000000007918 */ /* 0x000fc00000000000 */
        /* <DEDUP_REMOVED lines=9> */
.L_x_1:


//--------------------- .nv.shared.reserved.0     --------------------------
	.section	.nv.shared.reserved.0,"aw",@nobits
	.weak		__nv_reservedSMEM_offset_0_alias
	.size		__nv_reservedSMEM_offset_0_alias, 0, 64
	.other		__nv_reservedSMEM_offset_0_alias,@"STO_CUDA_RESERVED_SHARED STV_DEFAULT"
__nv_reservedSMEM_offset_0_alias:
	.zero		0
	.zero		64


//--------------------- .nv.constant0._Z5saxpyPli --------------------------
	.section	.nv.constant0._Z5saxpyPli,"a",@progbits
	.sectionflags	@""
	.align	4
.nv.constant0._Z5saxpyPli:
	.zero		908


//--------------------- SYMBOLS --------------------------

	.type		.nv.reservedSmem.offset0,@object
	.size		.nv.reservedSmem.offset0,0x4
